	.headerflags	@"EF_CUDA_TEXMODE_UNIFIED EF_CUDA_64BIT_ADDRESS EF_CUDA_SM86 EF_CUDA_VIRTUAL_SM(EF_CUDA_SM86)"
	.elftype	@"ET_EXEC"


//--------------------- .nv.info                  --------------------------
	.section	.nv.info,"",@"SHT_CUDA_INFO"
	.align	4


	//----- nvinfo : EIATTR_REGCOUNT
	.align		4
        /*0000*/ 	.byte	0x04, 0x2f
        /*0002*/ 	.short	(.L_1 - .L_0)
	.align		4
.L_0:
        /*0004*/ 	.word	index@(triton_bmm)
        /*0008*/ 	.word	0x00000050


	//----- nvinfo : EIATTR_MIN_STACK_SIZE
	.align		4
.L_1:
        /*000c*/ 	.byte	0x04, 0x12
        /*000e*/ 	.short	(.L_3 - .L_2)
	.align		4
.L_2:
        /*0010*/ 	.word	index@(triton_bmm)
        /*0014*/ 	.word	0x00000000


	//----- nvinfo : EIATTR_FRAME_SIZE
	.align		4
.L_3:
        /*0018*/ 	.byte	0x04, 0x11
        /*001a*/ 	.short	(.L_5 - .L_4)
	.align		4
.L_4:
        /*001c*/ 	.word	index@(triton_bmm)
        /*0020*/ 	.word	0x00000000


	//----- nvinfo : EIATTR_MIN_STACK_SIZE
	.align		4
.L_5:
        /*0024*/ 	.byte	0x04, 0x12
        /*0026*/ 	.short	(.L_7 - .L_6)
	.align		4
.L_6:
        /*0028*/ 	.word	index@(triton_bmm)
        /*002c*/ 	.word	0x00000000
.L_7:


//--------------------- .nv.info.triton_bmm       --------------------------
	.section	.nv.info.triton_bmm,"",@"SHT_CUDA_INFO"
	.sectionflags	@""
	.align	4


	//----- nvinfo : EIATTR_CUDA_API_VERSION
	.align		4
        /*0000*/ 	.byte	0x04, 0x37
        /*0002*/ 	.short	(.L_9 - .L_8)
.L_8:
        /*0004*/ 	.word	0x0000007c


	//----- nvinfo : EIATTR_SW2861232_WAR
	.align		4
.L_9:
        /*0008*/ 	.byte	0x01, 0x35
	.zero		2


	//----- nvinfo : EIATTR_PARAM_CBANK
	.align		4
        /*000c*/ 	.byte	0x04, 0x0a
        /*000e*/ 	.short	(.L_11 - .L_10)
	.align		4
.L_10:
        /*0010*/ 	.word	index@(.nv.constant0.triton_bmm)
        /*0014*/ 	.short	0x0160
        /*0016*/ 	.short	0x0020


	//----- nvinfo : EIATTR_CBANK_PARAM_SIZE
	.align		4
.L_11:
        /*0018*/ 	.byte	0x03, 0x19
        /*001a*/ 	.short	0x0020


	//----- nvinfo : EIATTR_KPARAM_INFO
	.align		4
        /*001c*/ 	.byte	0x04, 0x17
        /*001e*/ 	.short	(.L_13 - .L_12)
.L_12:
        /*0020*/ 	.word	0x00000000
        /*0024*/ 	.short	0x0003
        /*0026*/ 	.short	0x0018
        /*0028*/ 	.byte	0x00, 0xf4, 0x21, 0x00


	//----- nvinfo : EIATTR_KPARAM_INFO
	.align		4
.L_13:
        /*002c*/ 	.byte	0x04, 0x17
        /*002e*/ 	.short	(.L_15 - .L_14)
.L_14:
        /*0030*/ 	.word	0x00000000
        /*0034*/ 	.short	0x0002
        /*0036*/ 	.short	0x0010
        /*0038*/ 	.byte	0x00, 0xf4, 0x21, 0x00


	//----- nvinfo : EIATTR_KPARAM_INFO
	.align		4
.L_15:
        /*003c*/ 	.byte	0x04, 0x17
        /*003e*/ 	.short	(.L_17 - .L_16)
.L_16:
        /*0040*/ 	.word	0x00000000
        /*0044*/ 	.short	0x0001
        /*0046*/ 	.short	0x0008
        /*0048*/ 	.byte	0x00, 0xf4, 0x21, 0x00


	//----- nvinfo : EIATTR_KPARAM_INFO
	.align		4
.L_17:
        /*004c*/ 	.byte	0x04, 0x17
        /*004e*/ 	.short	(.L_19 - .L_18)
.L_18:
        /*0050*/ 	.word	0x00000000
        /*0054*/ 	.short	0x0000
        /*0056*/ 	.short	0x0000
        /*0058*/ 	.byte	0x00, 0xf4, 0x21, 0x00


	//----- nvinfo : EIATTR_MAXREG_COUNT
	.align		4
.L_19:
        /*005c*/ 	.byte	0x03, 0x1b
        /*005e*/ 	.short	0x00ff


	//----- nvinfo : EIATTR_EXIT_INSTR_OFFSETS
	.align		4
        /*0060*/ 	.byte	0x04, 0x1c
        /*0062*/ 	.short	(.L_21 - .L_20)


	//   ....[0]....
.L_20:
        /*0064*/ 	.word	0x00001370


	//   ....[1]....
        /*0068*/ 	.word	0x000013c0


	//----- nvinfo : EIATTR_REQNTID
	.align		4
.L_21:
        /*006c*/ 	.byte	0x04, 0x10
        /*006e*/ 	.short	(.L_23 - .L_22)
.L_22:
        /*0070*/ 	.word	0x00000100
        /*0074*/ 	.word	0x00000001
        /*0078*/ 	.word	0x00000001
.L_23:


//--------------------- .nv.callgraph             --------------------------
	.section	.nv.callgraph,"",@"SHT_CUDA_CALLGRAPH"
	.align	4
	.sectionentsize	8
	.align		4
        /*0000*/ 	.word	0x00000000
	.align		4
        /*0004*/ 	.word	0xffffffff
	.align		4
        /*0008*/ 	.word	0x00000000
	.align		4
        /*000c*/ 	.word	0xfffffffe
	.align		4
        /*0010*/ 	.word	0x00000000
	.align		4
        /*0014*/ 	.word	0xfffffffd
	.align		4
        /*0018*/ 	.word	0x00000000
	.align		4
        /*001c*/ 	.word	0xfffffffc


//--------------------- .nv.rel.action            --------------------------
	.section	.nv.rel.action,"",@"SHT_CUDA_RELOCINFO"
	.align	8
	.sectionentsize	8
        /*0000*/ 	.byte	0x73, 0x00, 0x00, 0x00, 0x00, 0x00, 0x00, 0x00, 0x00, 0x00, 0x00, 0x11, 0x25, 0x00, 0x05, 0x36


//--------------------- .nv.constant0.triton_bmm  --------------------------
	.section	.nv.constant0.triton_bmm,"a",@progbits
	.sectionflags	@""
	.align	4
.nv.constant0.triton_bmm:
	.zero		384


//--------------------- .text.triton_bmm          --------------------------
	.section	.text.triton_bmm,"ax",@progbits
	.sectionflags	@"SHF_BARRIERS=1"
	.sectioninfo	@"SHI_REGISTERS=80"
	.align	128
        .global         triton_bmm
        .type           triton_bmm,@function
        .size           triton_bmm,(.L_x_2 - triton_bmm)
        .other          triton_bmm,@"STO_CUDA_ENTRY STV_DEFAULT"
triton_bmm:
.text.triton_bmm:
[----:B------:R-:W-:Y:S02]  /*0000*/  IMAD.MOV.U32 R1, RZ, RZ, c[0x0][0x28] ;  /* 0x00000a00ff017624 */ /* 0x000fe400078e00ff */
[----:B------:R-:W1:Y:S01]  /*0010*/  S2R R7, SR_CTAID.X ;  /* 0x0000000000077919 */ /* 0x000e620000002500 */
[----:B------:R-:W2:Y:S01]  /*0020*/  S2UR UR6, SR_CTAID.Y ;  /* 0x00000000000679c3 */ /* 0x000ea20000002600 */
[----:B------:R-:W-:Y:S01]  /*0030*/  ULDC.64 UR8, c[0x0][0x118] ;  /* 0x0000460000087ab9 */ /* 0x000fe20000000a00 */
[----:B------:R-:W-:Y:S01]  /*0040*/  IMAD.MOV.U32 R63, RZ, RZ, RZ ;  /* 0x000000ffff3f7224 */ /* 0x000fe200078e00ff */
[----:B------:R-:W3:Y:S01]  /*0050*/  S2R R18, SR_TID.X ;  /* 0x0000000000127919 */ /* 0x000ee20000002100 */
[----:B------:R-:W-:Y:S01]  /*0060*/  CS2R R44, SRZ ;  /* 0x00000000002c7805 */ /* 0x000fe2000001ff00 */
        /* <DEDUP_REMOVED lines=12> */
[----:B-1----:R-:W-:Y:S01]  /*0130*/  SHF.R.S32.HI R0, RZ, 0x1f, R7 ;  /* 0x0000001fff007819 */ /* 0x002fe20000011407 */
[----:B--2---:R-:W-:Y:S01]  /*0140*/  USHF.L.U32 UR4, UR6, 0x12, URZ ;  /* 0x0000001206047899 */ /* 0x004fe2000800063f */
[----:B------:R-:W-:-:S02]  /*0150*/  ISETP.GE.AND P0, PT, R7, RZ, PT ;  /* 0x000000ff0700720c */ /* 0x000fc40003f06270 */
[----:B------:R-:W-:Y:S01]  /*0160*/  LEA.HI R0, R0, R7, RZ, 0x3 ;  /* 0x0000000700007211 */ /* 0x000fe200078f18ff */
[----:B---3--:R-:W-:Y:S01]  /*0170*/  IMAD.SHL.U32 R20, R18, 0x8, RZ ;  /* 0x0000000812147824 */ /* 0x008fe200078e00ff */
[--C-:B------:R-:W-:Y:S02]  /*0180*/  SHF.R.U32.HI R19, RZ, 0x2, R18.reuse ;  /* 0x00000002ff137819 */ /* 0x100fe40000011612 */
[----:B------:R-:W-:Y:S02]  /*0190*/  LOP3.LUT R0, R0, 0xfffffff8, RZ, 0xc0, !PT ;  /* 0xfffffff800007812 */ /* 0x000fe400078ec0ff */
[----:B------:R-:W-:Y:S02]  /*01a0*/  LOP3.LUT R12, R18, 0x80, RZ, 0xc0, !PT ;  /* 0x00000080120c7812 */ /* 0x000fe400078ec0ff */
[----:B------:R-:W-:Y:S02]  /*01b0*/  IADD3 R2, -R0, 0x4, RZ ;  /* 0x0000000400027810 */ /* 0x000fe40007ffe1ff */
[----:B------:R-:W-:-:S02]  /*01c0*/  SHF.R.U32.HI R15, RZ, 0x2, R18 ;  /* 0x00000002ff0f7819 */ /* 0x000fc40000011612 */
[----:B------:R-:W-:Y:S02]  /*01d0*/  IMNMX R4, R2, 0x8, PT ;  /* 0x0000000802047817 */ /* 0x000fe40003800200 */
[----:B------:R-:W-:Y:S02]  /*01e0*/  LOP3.LUT R10, R18, 0x2, RZ, 0xc0, !PT ;  /* 0x00000002120a7812 */ /* 0x000fe400078ec0ff */
[-C--:B------:R-:W-:Y:S02]  /*01f0*/  IABS R17, R4.reuse ;  /* 0x0000000400117213 */ /* 0x080fe40000000000 */
[----:B------:R-:W-:Y:S02]  /*0200*/  IABS R8, R4 ;  /* 0x0000000400087213 */ /* 0x000fe40000000000 */
[----:B------:R-:W1:Y:S01]  /*0210*/  I2F.RP R5, R17 ;  /* 0x0000001100057306 */ /* 0x000e620000209400 */
[----:B------:R-:W-:Y:S02]  /*0220*/  LEA R16, R10, 0x10, 0x2 ;  /* 0x000000100a107811 */ /* 0x000fe400078e10ff */
[----:B------:R-:W-:-:S04]  /*0230*/  SHF.R.U32.HI R77, RZ, 0x3, R18 ;  /* 0x00000003ff4d7819 */ /* 0x000fc80000011612 */
[----:B------:R-:W-:Y:S01]  /*0240*/  SGXT.U32 R77, R77, 0x5 ;  /* 0x000000054d4d781a */ /* 0x000fe20000000000 */
[----:B-1----:R-:W1:Y:S02]  /*0250*/  MUFU.RCP R5, R5 ;  /* 0x0000000500057308 */ /* 0x002e640000001000 */
[----:B-1----:R-:W-:Y:S01]  /*0260*/  IADD3 R2, R5, 0xffffffe, RZ ;  /* 0x0ffffffe05027810 */ /* 0x002fe20007ffe0ff */
[----:B------:R-:W-:-:S05]  /*0270*/  IMAD.IADD R5, R7, 0x1, -R0 ;  /* 0x0000000107057824 */ /* 0x000fca00078e0a00 */
[----:B------:R1:W2:Y:S02]  /*0280*/  F2I.FTZ.U32.TRUNC.NTZ R3, R2 ;  /* 0x0000000200037305 */ /* 0x0002a4000021f000 */
[----:B-1----:R-:W-:Y:S02]  /*0290*/  IMAD.MOV.U32 R2, RZ, RZ, RZ ;  /* 0x000000ffff027224 */ /* 0x002fe400078e00ff */
[----:B--2---:R-:W-:-:S04]  /*02a0*/  IMAD.MOV R6, RZ, RZ, -R3 ;  /* 0x000000ffff067224 */ /* 0x004fc800078e0a03 */
[----:B------:R-:W-:Y:S01]  /*02b0*/  IMAD R9, R6, R17, RZ ;  /* 0x0000001106097224 */ /* 0x000fe200078e02ff */
[----:B------:R-:W-:Y:S02]  /*02c0*/  IABS R6, R7 ;  /* 0x0000000700067213 */ /* 0x000fe40000000000 */
[----:B------:R-:W-:Y:S01]  /*02d0*/  LOP3.LUT R7, R18, 0x4, RZ, 0xc0, !PT ;  /* 0x0000000412077812 */ /* 0x000fe200078ec0ff */
[----:B------:R-:W-:-:S04]  /*02e0*/  IMAD.HI.U32 R3, R3, R9, R2 ;  /* 0x0000000903037227 */ /* 0x000fc800078e0002 */
[----:B------:R-:W-:Y:S01]  /*02f0*/  IMAD.MOV R9, RZ, RZ, -R8 ;  /* 0x000000ffff097224 */ /* 0x000fe200078e0a08 */
[----:B------:R-:W-:Y:S01]  /*0300*/  IABS R8, R5 ;  /* 0x0000000500087213 */ /* 0x000fe20000000000 */
[----:B------:R-:W-:Y:S01]  /*0310*/  IMAD.HI.U32 R2, R3, R6, RZ ;  /* 0x0000000603027227 */ /* 0x000fe200078e00ff */
[----:B------:R-:W-:-:S03]  /*0320*/  LOP3.LUT R5, R5, R4, RZ, 0x3c, !PT ;  /* 0x0000000405057212 */ /* 0x000fc600078e3cff */
[----:B------:R-:W-:Y:S01]  /*0330*/  IMAD R2, R2, R9, R6 ;  /* 0x0000000902027224 */ /* 0x000fe200078e0206 */
[----:B------:R-:W-:Y:S01]  /*0340*/  ISETP.GE.AND P4, PT, R5, RZ, PT ;  /* 0x000000ff0500720c */ /* 0x000fe20003f86270 */
[----:B------:R-:W-:-:S03]  /*0350*/  IMAD.HI.U32 R6, R3, R8, RZ ;  /* 0x0000000803067227 */ /* 0x000fc600078e00ff */
[----:B------:R-:W-:Y:S01]  /*0360*/  ISETP.GT.U32.AND P1, PT, R17, R2, PT ;  /* 0x000000021100720c */ /* 0x000fe20003f24070 */
[----:B------:R-:W-:Y:S01]  /*0370*/  IMAD R3, R6, R9, R8 ;  /* 0x0000000906037224 */ /* 0x000fe200078e0208 */
[----:B------:R-:W-:Y:S01]  /*0380*/  SHF.R.U32.HI R8, RZ, 0x1, R18 ;  /* 0x00000001ff087819 */ /* 0x000fe20000011612 */
[C---:B------:R-:W-:Y:S01]  /*0390*/  IMAD.SHL.U32 R11, R7.reuse, 0x4, RZ ;  /* 0x00000004070b7824 */ /* 0x040fe200078e00ff */
[----:B------:R-:W-:Y:S01]  /*03a0*/  SHF.R.U32.HI R9, RZ, 0x2, R12 ;  /* 0x00000002ff097819 */ /* 0x000fe2000001160c */
[----:B------:R-:W-:Y:S01]  /*03b0*/  IMAD.SHL.U32 R7, R7, 0x8, RZ ;  /* 0x0000000807077824 */ /* 0x000fe200078e00ff */
[----:B------:R-:W-:Y:S01]  /*03c0*/  LOP3.LUT R13, R8, 0x8, RZ, 0xc0, !PT ;  /* 0x00000008080d7812 */ /* 0x000fe200078ec0ff */
[--C-:B------:R-:W-:Y:S01]  /*03d0*/  IMAD R12, R10, 0x4, R11.reuse ;  /* 0x000000040a0c7824 */ /* 0x100fe200078e020b */
[----:B------:R-:W-:Y:S02]  /*03e0*/  LOP3.LUT R8, R19, 0x10, RZ, 0xc0, !PT ;  /* 0x0000001013087812 */ /* 0x000fe400078ec0ff */
[----:B------:R-:W-:-:S02]  /*03f0*/  LOP3.LUT R16, R16, R13, R11, 0x1e, !PT ;  /* 0x0000000d10107212 */ /* 0x000fc400078e1e0b */
[----:B------:R-:W-:Y:S01]  /*0400*/  LOP3.LUT R8, R8, 0xf, R18, 0xf8, !PT ;  /* 0x0000000f08087812 */ /* 0x000fe200078ef812 */
[--C-:B------:R-:W-:Y:S01]  /*0410*/  @!P1 IMAD.IADD R2, R2, 0x1, -R17.reuse ;  /* 0x0000000102029824 */ /* 0x100fe200078e0a11 */
[C---:B------:R-:W-:Y:S02]  /*0420*/  ISETP.GT.U32.AND P1, PT, R17.reuse, R3, PT ;  /* 0x000000031100720c */ /* 0x040fe40003f24070 */
[----:B------:R-:W-:Y:S02]  /*0430*/  LOP3.LUT R14, R8, R9, RZ, 0xfc, !PT ;  /* 0x00000009080e7212 */ /* 0x000fe400078efcff */
[----:B------:R-:W-:Y:S02]  /*0440*/  ISETP.GT.U32.AND P2, PT, R17, R2, PT ;  /* 0x000000021100720c */ /* 0x000fe40003f44070 */
[----:B------:R-:W-:Y:S01]  /*0450*/  SGXT.U32 R8, R15, 0x5 ;  /* 0x000000050f08781a */ /* 0x000fe20000000000 */
[----:B------:R-:W-:Y:S01]  /*0460*/  IMAD.SHL.U32 R15, R14, 0x20, RZ ;  /* 0x000000200e0f7824 */ /* 0x000fe200078e00ff */
[----:B------:R-:W-:Y:S01]  /*0470*/  LOP3.LUT R12, R12, R13, RZ, 0x3c, !PT ;  /* 0x0000000d0c0c7212 */ /* 0x000fe200078e3cff */
[----:B------:R-:W-:Y:S01]  /*0480*/  IMAD.MOV.U32 R13, RZ, RZ, 0x2 ;  /* 0x00000002ff0d7424 */ /* 0x000fe200078e00ff */
[----:B------:R-:W-:Y:S01]  /*0490*/  LOP3.LUT R8, R8, R9, RZ, 0xfc, !PT ;  /* 0x0000000908087212 */ /* 0x000fe200078efcff */
[----:B------:R-:W-:Y:S01]  /*04a0*/  IMAD.SHL.U32 R9, R10, 0x8, RZ ;  /* 0x000000080a097824 */ /* 0x000fe200078e00ff */
[----:B------:R-:W-:Y:S01]  /*04b0*/  LOP3.LUT R73, R15, R12, RZ, 0xfc, !PT ;  /* 0x0000000c0f497212 */ /* 0x000fe200078efcff */
[----:B------:R-:W-:Y:S01]  /*04c0*/  @!P1 IMAD.IADD R3, R3, 0x1, -R17 ;  /* 0x0000000103039824 */ /* 0x000fe200078e0a11 */
[----:B------:R-:W-:Y:S01]  /*04d0*/  @!P1 IADD3 R6, R6, 0x1, RZ ;  /* 0x0000000106069810 */ /* 0x000fe20007ffe0ff */
[----:B------:R-:W-:Y:S01]  /*04e0*/  IMAD.IADD R67, R12, 0x1, R15 ;  /* 0x000000010c437824 */ /* 0x000fe200078e020f */
[----:B------:R-:W-:Y:S01]  /*04f0*/  LEA R12, R77, UR6, 0x6 ;  /* 0x000000064d0c7c11 */ /* 0x000fe2000f8e30ff */
[----:B------:R-:W-:Y:S01]  /*0500*/  @!P2 IMAD.IADD R2, R2, 0x1, -R17 ;  /* 0x000000010202a824 */ /* 0x000fe200078e0a11 */
[----:B------:R-:W-:Y:S01]  /*0510*/  ISETP.GE.U32.AND P3, PT, R3, R17, PT ;  /* 0x000000110300720c */ /* 0x000fe20003f66070 */
[----:B------:R-:W-:Y:S01]  /*0520*/  IMAD.IADD R66, R15, 0x1, R16 ;  /* 0x000000010f427824 */ /* 0x000fe200078e0210 */
[----:B------:R-:W-:Y:S01]  /*0530*/  ISETP.NE.AND P2, PT, R4, RZ, PT ;  /* 0x000000ff0400720c */ /* 0x000fe20003f45270 */
[----:B------:R-:W-:Y:S01]  /*0540*/  @!P0 IMAD.MOV R2, RZ, RZ, -R2 ;  /* 0x000000ffff028224 */ /* 0x000fe200078e0a02 */
[----:B------:R-:W-:Y:S01]  /*0550*/  LOP3.LUT R3, RZ, R4, RZ, 0x33, !PT ;  /* 0x00000004ff037212 */ /* 0x000fe200078e33ff */
[----:B------:R-:W-:Y:S01]  /*0560*/  IMAD.SHL.U32 R4, R18, 0x40, RZ ;  /* 0x0000004012047824 */ /* 0x000fe200078e00ff */
[----:B------:R-:W-:-:S02]  /*0570*/  LOP3.LUT R72, R16, R15, RZ, 0xfc, !PT ;  /* 0x0000000f10487212 */ /* 0x000fc400078efcff */
[----:B------:R-:W-:Y:S01]  /*0580*/  SEL R5, R3, R2, !P2 ;  /* 0x0000000203057207 */ /* 0x000fe20005000000 */
[----:B------:R-:W-:Y:S01]  /*0590*/  CS2R R16, SRZ ;  /* 0x0000000000107805 */ /* 0x000fe2000001ff00 */
[----:B------:R-:W-:Y:S02]  /*05a0*/  LOP3.LUT R2, R20, 0x8, RZ, 0xc0, !PT ;  /* 0x0000000814027812 */ /* 0x000fe400078ec0ff */
[----:B------:R-:W-:Y:S01]  /*05b0*/  LOP3.LUT R68, R4, 0x7c0, RZ, 0xc0, !PT ;  /* 0x000007c004447812 */ /* 0x000fe200078ec0ff */
[----:B------:R-:W-:Y:S01]  /*05c0*/  IMAD.IADD R75, R0, 0x1, R5 ;  /* 0x00000001004b7824 */ /* 0x000fe200078e0205 */
[----:B------:R-:W-:Y:S02]  /*05d0*/  LOP3.LUT R0, R9, 0x10, R2, 0x1e, !PT ;  /* 0x0000001009007812 */ /* 0x000fe400078e1e02 */
[----:B------:R-:W-:Y:S02]  /*05e0*/  LOP3.LUT R5, R7, 0x8, R19, 0xf8, !PT ;  /* 0x0000000807057812 */ /* 0x000fe400078ef813 */
[----:B------:R-:W-:-:S02]  /*05f0*/  LOP3.LUT R4, R9, 0x8, R20, 0xf8, !PT ;  /* 0x0000000809047812 */ /* 0x000fc400078ef814 */
[----:B------:R-:W-:Y:S01]  /*0600*/  LOP3.LUT R0, R0, R7, RZ, 0xfc, !PT ;  /* 0x0000000700007212 */ /* 0x000fe200078efcff */
[----:B------:R-:W-:Y:S01]  /*0610*/  CS2R R20, SRZ ;  /* 0x0000000000147805 */ /* 0x000fe2000001ff00 */
[----:B------:R-:W-:Y:S02]  /*0620*/  @P3 IADD3 R6, R6, 0x1, RZ ;  /* 0x0000000106063810 */ /* 0x000fe40007ffe0ff */
[C---:B------:R-:W-:Y:S02]  /*0630*/  LOP3.LUT R11, R5.reuse, R9, RZ, 0xfc, !PT ;  /* 0x00000009050b7212 */ /* 0x040fe400078efcff */
[----:B------:R-:W-:Y:S01]  /*0640*/  LOP3.LUT R69, R5, 0x20, R4, 0x1e, !PT ;  /* 0x0000002005457812 */ /* 0x000fe200078e1e04 */
[----:B------:R-:W-:Y:S01]  /*0650*/  @!P4 IMAD.MOV R6, RZ, RZ, -R6 ;  /* 0x000000ffff06c224 */ /* 0x000fe200078e0a06 */
[----:B------:R-:W-:Y:S02]  /*0660*/  LOP3.LUT R5, R0, 0x8, R19, 0x78, !PT ;  /* 0x0000000800057812 */ /* 0x000fe400078e7813 */
[----:B------:R-:W-:-:S02]  /*0670*/  LOP3.LUT R76, R4, R7, RZ, 0xfc, !PT ;  /* 0x00000007044c7212 */ /* 0x000fc400078efcff */
[----:B------:R-:W-:Y:S02]  /*0680*/  LOP3.LUT R70, R5, R68, RZ, 0xfc, !PT ;  /* 0x0000004405467212 */ /* 0x000fe400078efcff */
[----:B------:R-:W-:Y:S01]  /*0690*/  SHF.R.S32.HI R5, RZ, 0x18, R75 ;  /* 0x00000018ff057819 */ /* 0x000fe2000001144b */
[----:B------:R-:W-:Y:S01]  /*06a0*/  IMAD.SHL.U32 R75, R75, 0x80, RZ ;  /* 0x000000804b4b7824 */ /* 0x000fe200078e00ff */
[----:B------:R-:W-:Y:S02]  /*06b0*/  SEL R3, R3, R6, !P2 ;  /* 0x0000000603037207 */ /* 0x000fe40005000000 */
[----:B------:R-:W-:Y:S02]  /*06c0*/  LOP3.LUT R7, R4, 0x18, R18, 0x78, !PT ;  /* 0x0000001804077812 */ /* 0x000fe400078e7812 */
[----:B------:R-:W-:Y:S01]  /*06d0*/  SGXT R5, R5, 0x1 ;  /* 0x000000010505781a */ /* 0x000fe20000000200 */
[----:B------:R-:W-:Y:S01]  /*06e0*/  IMAD R74, R3, 0x40, R76 ;  /* 0x00000040034a7824 */ /* 0x000fe200078e024c */
[----:B------:R-:W-:Y:S01]  /*06f0*/  LOP3.LUT R0, R75, R8, RZ, 0xfc, !PT ;  /* 0x000000084b007212 */ /* 0x000fe200078efcff */
[----:B------:R-:W-:Y:S01]  /*0700*/  IMAD R64, R8, 0x20, R7 ;  /* 0x0000002008407824 */ /* 0x000fe200078e0207 */
[----:B------:R-:W-:-:S02]  /*0710*/  SHF.R.S32.HI R6, RZ, 0x19, R3 ;  /* 0x00000019ff067819 */ /* 0x000fc40000011403 */
[----:B------:R-:W-:Y:S01]  /*0720*/  LOP3.LUT R8, R75, 0x40, R8, 0xfe, !PT ;  /* 0x000000404b087812 */ /* 0x000fe200078efe08 */
[----:B------:R-:W-:Y:S01]  /*0730*/  IMAD.SHL.U32 R64, R64, 0x2, RZ ;  /* 0x0000000240407824 */ /* 0x000fe200078e00ff */
[C---:B------:R-:W-:Y:S02]  /*0740*/  LEA.HI R3, R5.reuse, R0, RZ, 0x9 ;  /* 0x0000000005037211 */ /* 0x040fe400078f48ff */
[----:B------:R-:W-:Y:S02]  /*0750*/  SGXT R7, R6, 0x1 ;  /* 0x000000010607781a */ /* 0x000fe40000000200 */
[----:B------:R-:W-:Y:S02]  /*0760*/  LEA.HI R5, R5, R8, RZ, 0x9 ;  /* 0x0000000805057211 */ /* 0x000fe400078f48ff */
[----:B------:R-:W-:Y:S02]  /*0770*/  LOP3.LUT R3, R3, 0x7ffe00, RZ, 0xc0, !PT ;  /* 0x007ffe0003037812 */ /* 0x000fe400078ec0ff */
[----:B------:R-:W-:-:S02]  /*0780*/  LEA.HI R7, R7, R74, RZ, 0x6 ;  /* 0x0000004a07077211 */ /* 0x000fc400078f30ff */
[----:B------:R-:W-:Y:S01]  /*0790*/  LOP3.LUT R5, R5, 0x7ffe00, RZ, 0xc0, !PT ;  /* 0x007ffe0005057812 */ /* 0x000fe200078ec0ff */
[----:B------:R-:W-:Y:S01]  /*07a0*/  IMAD.IADD R3, R0, 0x1, -R3 ;  /* 0x0000000100037824 */ /* 0x000fe200078e0a03 */
[----:B------:R-:W-:Y:S02]  /*07b0*/  LOP3.LUT R7, R7, 0xffffffc0, RZ, 0xc0, !PT ;  /* 0xffffffc007077812 */ /* 0x000fe400078ec0ff */
[----:B------:R-:W-:Y:S01]  /*07c0*/  LOP3.LUT R0, R4, UR4, RZ, 0xfc, !PT ;  /* 0x0000000404007c12 */ /* 0x000fe2000f8efcff */
[----:B------:R-:W-:Y:S01]  /*07d0*/  IMAD.IADD R8, R8, 0x1, -R5 ;  /* 0x0000000108087824 */ /* 0x000fe200078e0a05 */
[----:B------:R-:W-:Y:S01]  /*07e0*/  LOP3.LUT R71, R76, 0x8, R19, 0x78, !PT ;  /* 0x000000084c477812 */ /* 0x000fe200078e7813 */
[----:B------:R-:W-:Y:S01]  /*07f0*/  IMAD.IADD R7, R74, 0x1, -R7 ;  /* 0x000000014a077824 */ /* 0x000fe200078e0a07 */
[----:B------:R-:W-:Y:S01]  /*0800*/  LOP3.LUT R11, R11, 0x30, R2, 0x1e, !PT ;  /* 0x000000300b0b7812 */ /* 0x000fe200078e1e02 */
[--C-:B------:R-:W-:Y:S01]  /*0810*/  IMAD R4, R3, 0x200, R0.reuse ;  /* 0x0000020003047824 */ /* 0x100fe200078e0200 */
[-C--:B------:R-:W-:Y:S01]  /*0820*/  LOP3.LUT R69, R69, R68.reuse, RZ, 0xfc, !PT ;  /* 0x0000004445457212 */ /* 0x080fe200078efcff */
[----:B------:R-:W-:Y:S01]  /*0830*/  IMAD R6, R8, 0x200, R0 ;  /* 0x0000020008067824 */ /* 0x000fe200078e0200 */
[----:B------:R-:W-:Y:S01]  /*0840*/  LOP3.LUT R0, R76, 0x38, R18, 0x78, !PT ;  /* 0x000000384c007812 */ /* 0x000fe200078e7812 */
[----:B------:R-:W-:Y:S01]  /*0850*/  IMAD.U32 R12, R12, 0x40, R7 ;  /* 0x000000400c0c7824 */ /* 0x000fe200078e0007 */
[----:B------:R-:W-:Y:S01]  /*0860*/  LEA R7, R3, UR4, 0x9 ;  /* 0x0000000403077c11 */ /* 0x000fe2000f8e48ff */
[----:B------:R-:W-:Y:S01]  /*0870*/  IMAD.WIDE R4, R4, R13, c[0x0][0x160] ;  /* 0x0000580004047625 */ /* 0x000fe200078e020d */
[----:B------:R-:W-:Y:S01]  /*0880*/  LEA R3, R8, UR4, 0x9 ;  /* 0x0000000408037c11 */ /* 0x000fe2000f8e48ff */
[----:B------:R-:W-:Y:S01]  /*0890*/  CS2R R18, SRZ ;  /* 0x0000000000127805 */ /* 0x000fe2000001ff00 */
[C-C-:B------:R-:W-:Y:S01]  /*08a0*/  IADD3 R10, R2.reuse, R7, R9.reuse ;  /* 0x00000007020a7210 */ /* 0x140fe20007ffe009 */
[----:B------:R-:W-:Y:S01]  /*08b0*/  IMAD R0, R77, 0x40, R0 ;  /* 0x000000404d007824 */ /* 0x000fe200078e0200 */
[----:B------:R-:W-:Y:S01]  /*08c0*/  IADD3 R3, R2, R3, R9 ;  /* 0x0000000302037210 */ /* 0x000fe20007ffe009 */
[-C--:B------:R-:W-:Y:S01]  /*08d0*/  IMAD.WIDE R6, R6, R13.reuse, c[0x0][0x160] ;  /* 0x0000580006067625 */ /* 0x080fe200078e020d */
[----:B------:R1:W-:Y:S01]  /*08e0*/  LDGSTS.E.BYPASS.128 [R64], [R4.64] ;  /* 0x0000000004407fae */ /* 0x0003e2000b901c48 */
[-C--:B------:R-:W-:Y:S01]  /*08f0*/  LOP3.LUT R71, R71, R68.reuse, RZ, 0xfc, !PT ;  /* 0x0000004447477212 */ /* 0x080fe200078efcff */
[----:B------:R-:W-:Y:S01]  /*0900*/  UMOV UR4, 0xffffffff ;  /* 0xffffffff00047882 */ /* 0x000fe20000000000 */
[----:B------:R-:W-:Y:S01]  /*0910*/  IMAD.WIDE R8, R12, R13, c[0x0][0x168] ;  /* 0x00005a000c087625 */ /* 0x000fe200078e020d */
[----:B------:R1:W-:Y:S01]  /*0920*/  LDGSTS.E.BYPASS.128 [R64+0x1000], [R6.64] ;  /* 0x0100000006407fae */ /* 0x0003e2000b901c48 */
[----:B------:R-:W-:-:S02]  /*0930*/  LOP3.LUT R68, R11, R68, RZ, 0xfc, !PT ;  /* 0x000000440b447212 */ /* 0x000fc400078efcff */
[----:B------:R-:W-:Y:S01]  /*0940*/  IMAD.SHL.U32 R65, R0, 0x2, RZ ;  /* 0x0000000200417824 */ /* 0x000fe200078e00ff */
[----:B------:R-:W0:Y:S01]  /*0950*/  LDGDEPBAR ;  /* 0x00000000000079af */ /* 0x000e220000000000 */
[----:B------:R-:W-:-:S03]  /*0960*/  IMAD.WIDE R2, R3, R13, c[0x0][0x160] ;  /* 0x0000580003027625 */ /* 0x000fc600078e020d */
[----:B------:R1:W-:Y:S01]  /*0970*/  LDGSTS.E.BYPASS.128 [R65+0x2000], [R8.64] ;  /* 0x0200000008417fae */ /* 0x0003e2000b901c48 */
[----:B------:R-:W-:Y:S01]  /*0980*/  IMAD.WIDE R10, R10, R13, c[0x0][0x160] ;  /* 0x000058000a0a7625 */ /* 0x000fe200078e020d */
[----:B------:R-:W-:Y:S02]  /*0990*/  IADD3 R60, P1, R2, 0x40, RZ ;  /* 0x00000040023c7810 */ /* 0x000fe40007f3e0ff */
[----:B------:R-:W0:Y:S01]  /*09a0*/  LDGDEPBAR ;  /* 0x00000000000079af */ /* 0x000e220000000000 */
[----:B------:R-:W-:Y:S02]  /*09b0*/  IADD3 R2, P0, R8, 0x40000, RZ ;  /* 0x0004000008027810 */ /* 0x000fe40007f1e0ff */
[----:B------:R-:W-:Y:S01]  /*09c0*/  IADD3 R62, P2, R10, 0x40, RZ ;  /* 0x000000400a3e7810 */ /* 0x000fe20007f5e0ff */
[----:B------:R-:W-:Y:S02]  /*09d0*/  IMAD.X R3, RZ, RZ, R3, P1 ;  /* 0x000000ffff037224 */ /* 0x000fe400008e0603 */
[----:B------:R-:W-:-:S02]  /*09e0*/  IMAD.X R0, RZ, RZ, R9, P0 ;  /* 0x000000ffff007224 */ /* 0x000fc400000e0609 */
[----:B-1----:R-:W-:Y:S02]  /*09f0*/  IMAD.X R61, RZ, RZ, R11, P2 ;  /* 0x000000ffff3d7224 */ /* 0x002fe400010e060b */
.L_x_0:
[----:B------:R-:W-:-:S04]  /*0a00*/  DEPBAR.LE SB0, 0x0 ;  /* 0x000080000000791a */ /* 0x000fc80000000000 */
[----:B------:R-:W-:Y:S01]  /*0a10*/  UIADD3 UR5, UR4, 0x1, URZ ;  /* 0x0000000104057890 */ /* 0x000fe2000fffe03f */
[----:B------:R-:W-:Y:S01]  /*0a20*/  BAR.SYNC.DEFER_BLOCKING 0x0 ;  /* 0x0000000000007b1d */ /* 0x000fe20000010000 */
[----:B------:R-:W-:Y:S01]  /*0a30*/  UISETP.GT.U32.AND UP0, UPT, UR4, 0x7ffffffe, UPT ;  /* 0x7ffffffe0400788c */ /* 0x000fe2000bf04070 */
[C---:B------:R-:W-:Y:S02]  /*0a40*/  ISETP.GE.U32.AND P0, PT, R63.reuse, 0x1e0, PT ;  /* 0x000001e03f00780c */ /* 0x040fe40003f06070 */
[----:B------:R-:W-:Y:S01]  /*0a50*/  IADD3 R63, R63, 0x20, RZ ;  /* 0x000000203f3f7810 */ /* 0x000fe20007ffe0ff */
[----:B------:R-:W-:-:S04]  /*0a60*/  USEL UR4, UR5, URZ, UP0 ;  /* 0x0000003f05047287 */ /* 0x000fc80008000000 */
[----:B------:R-:W-:Y:S02]  /*0a70*/  USHF.L.U32 UR5, UR4, 0xd, URZ ;  /* 0x0000000d04057899 */ /* 0x000fe4000800063f */
[----:B------:R-:W-:-:S04]  /*0a80*/  ULEA UR7, UR4, 0x2000, 0xc ;  /* 0x0000200004077891 */ /* 0x000fc8000f8e603f */
[----:B------:R-:W-:Y:S02]  /*0a90*/  LEA R28, R73, UR5, 0x1 ;  /* 0x00000005491c7c11 */ /* 0x000fe4000f8e08ff */
[----:B------:R-:W-:Y:S02]  /*0aa0*/  LEA R36, R67, UR5, 0x1 ;  /* 0x0000000543247c11 */ /* 0x000fe4000f8e08ff */
[----:B-1----:R-:W-:Y:S02]  /*0ab0*/  LEA R4, R70, UR7, 0x1 ;  /* 0x0000000746047c11 */ /* 0x002fe4000f8e08ff */
[----:B------:R-:W-:Y:S02]  /*0ac0*/  LEA R32, R71, UR7, 0x1 ;  /* 0x0000000747207c11 */ /* 0x000fe4000f8e08ff */
[----:B------:R-:W-:Y:S01]  /*0ad0*/  LEA R8, R69, UR7, 0x1 ;  /* 0x0000000745087c11 */ /* 0x000fe2000f8e08ff */
[----:B------:R-:W-:Y:S01]  /*0ae0*/  LDSM.16.M88.4 R28, [R28] ;  /* 0x000000001c1c783b */ /* 0x000fe20000000200 */
[----:B------:R-:W-:-:S03]  /*0af0*/  LEA R12, R68, UR7, 0x1 ;  /* 0x00000007440c7c11 */ /* 0x000fc6000f8e08ff */
[----:B------:R-:W-:Y:S04]  /*0b00*/  LDSM.16.M88.4 R36, [R36+0x1000] ;  /* 0x001000002424783b */ /* 0x000fe80000000200 */
[----:B------:R-:W1:Y:S04]  /*0b10*/  LDSM.16.MT88.4 R4, [R4] ;  /* 0x000000000404783b */ /* 0x000e680000004200 */
[----:B------:R-:W2:Y:S04]  /*0b20*/  LDSM.16.MT88.4 R32, [R32] ;  /* 0x000000002020783b */ /* 0x000ea80000004200 */
[----:B------:R-:W3:Y:S04]  /*0b30*/  LDSM.16.MT88.4 R8, [R8] ;  /* 0x000000000808783b */ /* 0x000ee80000004200 */
[----:B------:R-:W4:Y:S01]  /*0b40*/  LDSM.16.MT88.4 R12, [R12] ;  /* 0x000000000c0c783b */ /* 0x000f220000004200 */
[-C--:B-1----:R-:W-:Y:S08]  /*0b50*/  HMMA.16816.F32.BF16 R40, R28, R4.reuse, R40 ;  /* 0x000000041c28723c */ /* 0x082ff00000041828 */
[----:B------:R-:W-:Y:S07]  /*0b60*/  HMMA.16816.F32.BF16 R48, R36, R4, R48 ;  /* 0x000000042430723c */ /* 0x000fee0000041830 */
[----:B------:R-:W-:Y:S01]  /*0b70*/  LEA R4, R72, UR5, 0x1 ;  /* 0x0000000548047c11 */ /* 0x000fe2000f8e08ff */
[----:B--2---:R-:W-:Y:S01]  /*0b80*/  HMMA.16816.F32.BF16 R44, R28, R32, R44 ;  /* 0x000000201c2c723c */ /* 0x004fe2000004182c */
[----:B------:R-:W-:-:S07]  /*0b90*/  IMAD.MOV.U32 R5, RZ, RZ, R61 ;  /* 0x000000ffff057224 */ /* 0x000fce00078e003d */
[C---:B---3--:R-:W-:Y:S08]  /*0ba0*/  HMMA.16816.F32.BF16 R20, R28.reuse, R8, R20 ;  /* 0x000000081c14723c */ /* 0x048ff00000041814 */
[----:B----4-:R-:W-:Y:S01]  /*0bb0*/  HMMA.16816.F32.BF16 R16, R28, R12, R16 ;  /* 0x0000000c1c10723c */ /* 0x010fe20000041810 */
[----:B------:R1:W2:Y:S07]  /*0bc0*/  LDSM.16.M88.4 R28, [R4] ;  /* 0x00000000041c783b */ /* 0x0002ae0000000200 */
[----:B------:R-:W-:Y:S01]  /*0bd0*/  HMMA.16816.F32.BF16 R52, R36, R32, R52 ;  /* 0x000000202434723c */ /* 0x000fe20000041834 */
[----:B-1----:R-:W-:Y:S01]  /*0be0*/  IMAD.MOV.U32 R4, RZ, RZ, R62 ;  /* 0x000000ffff047224 */ /* 0x002fe200078e003e */
[----:B------:R-:W-:-:S05]  /*0bf0*/  IADD3 R62, P3, R62, 0x40, RZ ;  /* 0x000000403e3e7810 */ /* 0x000fca0007f7e0ff */
[----:B------:R-:W-:Y:S01]  /*0c00*/  IMAD.X R61, RZ, RZ, R61, P3 ;  /* 0x000000ffff3d7224 */ /* 0x000fe200018e063d */
[C---:B------:R-:W-:Y:S08]  /*0c10*/  HMMA.16816.F32.BF16 R56, R36.reuse, R8, R56 ;  /* 0x000000082438723c */ /* 0x040ff00000041838 */
[----:B------:R-:W-:Y:S08]  /*0c20*/  HMMA.16816.F32.BF16 R24, R36, R12, R24 ;  /* 0x0000000c2418723c */ /* 0x000ff00000041818 */
[C---:B--2---:R-:W-:Y:S08]  /*0c30*/  HMMA.16816.F32.BF16 R44, R28.reuse, R34, R44 ;  /* 0x000000221c2c723c */ /* 0x044ff0000004182c */
[C---:B------:R-:W-:Y:S08]  /*0c40*/  HMMA.16816.F32.BF16 R40, R28.reuse, R6, R40 ;  /* 0x000000061c28723c */ /* 0x040ff00000041828 */
[C---:B------:R-:W-:Y:S08]  /*0c50*/  HMMA.16816.F32.BF16 R20, R28.reuse, R10, R20 ;  /* 0x0000000a1c14723c */ /* 0x040ff00000041814 */
[----:B------:R-:W-:Y:S07]  /*0c60*/  HMMA.16816.F32.BF16 R16, R28, R14, R16 ;  /* 0x0000000e1c10723c */ /* 0x000fee0000041810 */
[----:B------:R-:W-:-:S06]  /*0c70*/  LEA R28, R66, UR5, 0x1 ;  /* 0x00000005421c7c11 */ /* 0x000fcc000f8e08ff */
[----:B------:R-:W1:Y:S04]  /*0c80*/  LDSM.16.M88.4 R28, [R28+0x1000] ;  /* 0x001000001c1c783b */ /* 0x000e680000000200 */
[----:B------:R-:W-:Y:S06]  /*0c90*/  BAR.SYNC.DEFER_BLOCKING 0x0 ;  /* 0x0000000000007b1d */ /* 0x000fec0000010000 */
[----:B------:R-:W-:Y:S01]  /*0ca0*/  @!PT LDS RZ, [RZ] ;  /* 0x00000000fffff984 */ /* 0x000fe20000000800 */
[----:B------:R-:W-:Y:S01]  /*0cb0*/  @!PT LDS RZ, [RZ] ;  /* 0x00000000fffff984 */ /* 0x000fe20000000800 */
[----:B------:R-:W-:Y:S01]  /*0cc0*/  @!PT LDS RZ, [RZ] ;  /* 0x00000000fffff984 */ /* 0x000fe20000000800 */
[----:B------:R2:W-:Y:S02]  /*0cd0*/  LDGSTS.E.BYPASS.128 [R64], [R4.64], !P0 ;  /* 0x0000000004407fae */ /* 0x0005e4000c101c48 */
[----:B--2---:R-:W-:Y:S01]  /*0ce0*/  IMAD.MOV.U32 R4, RZ, RZ, R60 ;  /* 0x000000ffff047224 */ /* 0x004fe200078e003c */
[----:B------:R-:W-:Y:S01]  /*0cf0*/  IADD3 R60, P2, R60, 0x40, RZ ;  /* 0x000000403c3c7810 */ /* 0x000fe20007f5e0ff */
[--C-:B------:R-:W-:Y:S01]  /*0d00*/  IMAD.MOV.U32 R5, RZ, RZ, R3.reuse ;  /* 0x000000ffff057224 */ /* 0x100fe200078e0003 */
[C---:B-1----:R-:W-:Y:S03]  /*0d10*/  HMMA.16816.F32.BF16 R52, R28.reuse, R34, R52 ;  /* 0x000000221c34723c */ /* 0x042fe60000041834 */
[----:B------:R-:W-:Y:S01]  /*0d20*/  IMAD.X R3, RZ, RZ, R3, P2 ;  /* 0x000000ffff037224 */ /* 0x000fe200010e0603 */
[----:B------:R1:W-:Y:S04]  /*0d30*/  LDGSTS.E.BYPASS.128 [R64+0x1000], [R4.64], !P0 ;  /* 0x0100000004407fae */ /* 0x0003e8000c101c48 */
[----:B------:R-:W0:Y:S01]  /*0d40*/  LDGDEPBAR ;  /* 0x00000000000079af */ /* 0x000e220000000000 */
[----:B------:R-:W-:Y:S01]  /*0d50*/  HMMA.16816.F32.BF16 R48, R28, R6, R48 ;  /* 0x000000061c30723c */ /* 0x000fe20000041830 */
[----:B-1----:R-:W-:Y:S01]  /*0d60*/  IMAD.MOV.U32 R4, RZ, RZ, R2 ;  /* 0x000000ffff047224 */ /* 0x002fe200078e0002 */
[----:B------:R-:W-:Y:S01]  /*0d70*/  IADD3 R2, P1, R2, 0x40000, RZ ;  /* 0x0004000002027810 */ /* 0x000fe20007f3e0ff */
[----:B------:R-:W-:-:S05]  /*0d80*/  IMAD.MOV.U32 R5, RZ, RZ, R0 ;  /* 0x000000ffff057224 */ /* 0x000fca00078e0000 */
[C---:B------:R-:W-:Y:S01]  /*0d90*/  HMMA.16816.F32.BF16 R56, R28.reuse, R10, R56 ;  /* 0x0000000a1c38723c */ /* 0x040fe20000041838 */
[----:B------:R-:W-:Y:S01]  /*0da0*/  IMAD.X R0, RZ, RZ, R0, P1 ;  /* 0x000000ffff007224 */ /* 0x000fe200008e0600 */
[----:B------:R1:W-:Y:S06]  /*0db0*/  LDGSTS.E.BYPASS.128 [R65+0x2000], [R4.64], !P0 ;  /* 0x0200000004417fae */ /* 0x0003ec000c101c48 */
[----:B------:R-:W-:Y:S01]  /*0dc0*/  HMMA.16816.F32.BF16 R24, R28, R14, R24 ;  /* 0x0000000e1c18723c */ /* 0x000fe20000041818 */
[----:B------:R-:W0:Y:S01]  /*0dd0*/  LDGDEPBAR ;  /* 0x00000000000079af */ /* 0x000e220000000000 */
[----:B------:R-:W-:Y:S06]  /*0de0*/  @!P0 BRA `(.L_x_0) ;  /* 0xfffffc1000008947 */ /* 0x000fec000383ffff */
[----:B------:R-:W2:Y:S01]  /*0df0*/  S2R R33, SR_TID.X ;  /* 0x0000000000217919 */ /* 0x000ea20000002100 */
[----:B------:R-:W-:-:S04]  /*0e00*/  DEPBAR.LE SB0, 0x0 ;  /* 0x000080000000791a */ /* 0x000fc80000000000 */
[----:B------:R-:W3:Y:S01]  /*0e10*/  S2R R32, SR_TID.X ;  /* 0x0000000000207919 */ /* 0x000ee20000002100 */
[----:B------:R-:W-:Y:S01]  /*0e20*/  F2FP.BF16.PACK_AB R44, R45, R44 ;  /* 0x0000002c2d2c723e */ /* 0x000fe200000010ff */
[----:B------:R-:W-:Y:S01]  /*0e30*/  USHF.L.U32 UR4, UR6, 0xf, URZ ;  /* 0x0000000f06047899 */ /* 0x000fe2000800063f */
[----:B------:R-:W-:Y:S02]  /*0e40*/  F2FP.BF16.PACK_AB R6, R17, R16 ;  /* 0x000000101106723e */ /* 0x000fe400000010ff */
[----:B------:R-:W-:Y:S02]  /*0e50*/  F2FP.BF16.PACK_AB R47, R47, R46 ;  /* 0x0000002e2f2f723e */ /* 0x000fe400000010ff */
[----:B------:R-:W-:Y:S02]  /*0e60*/  F2FP.BF16.PACK_AB R40, R41, R40 ;  /* 0x000000282928723e */ /* 0x000fe400000010ff */
[----:B------:R-:W-:Y:S02]  /*0e70*/  F2FP.BF16.PACK_AB R43, R43, R42 ;  /* 0x0000002a2b2b723e */ /* 0x000fe400000010ff */
[----:B------:R-:W-:-:S02]  /*0e80*/  F2FP.BF16.PACK_AB R20, R21, R20 ;  /* 0x000000141514723e */ /* 0x000fc400000010ff */
[----:B------:R-:W-:Y:S01]  /*0e90*/  F2FP.BF16.PACK_AB R23, R23, R22 ;  /* 0x000000161717723e */ /* 0x000fe200000010ff */
[----:B------:R-:W-:Y:S01]  /*0ea0*/  IMAD.MOV.U32 R22, RZ, RZ, 0x2 ;  /* 0x00000002ff167424 */ /* 0x000fe200078e00ff */
[----:B------:R-:W-:Y:S02]  /*0eb0*/  F2FP.BF16.PACK_AB R19, R19, R18 ;  /* 0x000000121313723e */ /* 0x000fe400000010ff */
[----:B------:R-:W-:Y:S01]  /*0ec0*/  F2FP.BF16.PACK_AB R52, R53, R52 ;  /* 0x000000343534723e */ /* 0x000fe200000010ff */
[----:B--2---:R-:W-:Y:S01]  /*0ed0*/  IMAD.SHL.U32 R2, R33, 0x10, RZ ;  /* 0x0000001021027824 */ /* 0x004fe200078e00ff */
[----:B------:R-:W-:Y:S01]  /*0ee0*/  F2FP.BF16.PACK_AB R55, R55, R54 ;  /* 0x000000363737723e */ /* 0x000fe200000010ff */
[----:B------:R-:W-:Y:S01]  /*0ef0*/  IMAD.SHL.U32 R0, R33, 0x2, RZ ;  /* 0x0000000221007824 */ /* 0x000fe200078e00ff */
[----:B------:R-:W-:Y:S02]  /*0f00*/  F2FP.BF16.PACK_AB R48, R49, R48 ;  /* 0x000000303130723e */ /* 0x000fe400000010ff */
[----:B------:R-:W-:-:S02]  /*0f10*/  LOP3.LUT R3, R2, 0x5c0, RZ, 0xc0, !PT ;  /* 0x000005c002037812 */ /* 0x000fc400078ec0ff */
[----:B---3--:R-:W-:Y:S02]  /*0f20*/  LOP3.LUT R32, R32, 0x80, RZ, 0xc0, !PT ;  /* 0x0000008020207812 */ /* 0x008fe400078ec0ff */
[----:B------:R-:W-:Y:S02]  /*0f30*/  LOP3.LUT R0, R3, 0x6, R0, 0xf8, !PT ;  /* 0x0000000603007812 */ /* 0x000fe400078ef800 */
[----:B------:R-:W-:Y:S02]  /*0f40*/  F2FP.BF16.PACK_AB R51, R51, R50 ;  /* 0x000000323333723e */ /* 0x000fe400000010ff */
[----:B------:R-:W-:Y:S01]  /*0f50*/  F2FP.BF16.PACK_AB R56, R57, R56 ;  /* 0x000000383938723e */ /* 0x000fe200000010ff */
[----:B------:R-:W-:Y:S01]  /*0f60*/  IMAD R0, R32, 0x10, R0 ;  /* 0x0000001020007824 */ /* 0x000fe200078e0200 */
[----:B------:R-:W-:Y:S01]  /*0f70*/  F2FP.BF16.PACK_AB R59, R59, R58 ;  /* 0x0000003a3b3b723e */ /* 0x000fe200000010ff */
[----:B------:R-:W-:Y:S01]  /*0f80*/  IMAD.SHL.U32 R32, R33, 0x8, RZ ;  /* 0x0000000821207824 */ /* 0x000fe200078e00ff */
[----:B------:R-:W-:-:S02]  /*0f90*/  SHF.R.U32.HI R33, RZ, 0x2, R33 ;  /* 0x00000002ff217819 */ /* 0x000fc40000011621 */
[----:B-1----:R-:W-:Y:S02]  /*0fa0*/  IADD3 R4, R0, 0x200, RZ ;  /* 0x0000020000047810 */ /* 0x002fe40007ffe0ff */
[----:B------:R-:W-:Y:S02]  /*0fb0*/  LOP3.LUT R76, R76, 0x7c0, R32, 0xf8, !PT ;  /* 0x000007c04c4c7812 */ /* 0x000fe400078ef820 */
[----:B------:R-:W-:Y:S02]  /*0fc0*/  LOP3.LUT R2, R0, 0x8, R33, 0xf8, !PT ;  /* 0x0000000800027812 */ /* 0x000fe400078ef821 */
[----:B------:R-:W-:Y:S01]  /*0fd0*/  SHF.R.U32.HI R0, RZ, 0x2, R0 ;  /* 0x00000002ff007819 */ /* 0x000fe20000011600 */
[----:B------:R-:W-:Y:S01]  /*0fe0*/  IMAD.SHL.U32 R76, R76, 0x2, RZ ;  /* 0x000000024c4c7824 */ /* 0x000fe200078e00ff */
[----:B------:R-:W-:Y:S02]  /*0ff0*/  SHF.R.U32.HI R4, RZ, 0x2, R4 ;  /* 0x00000002ff047819 */ /* 0x000fe40000011604 */
[----:B------:R-:W-:-:S02]  /*1000*/  LOP3.LUT R3, R32, 0x7c0, RZ, 0xc0, !PT ;  /* 0x000007c020037812 */ /* 0x000fc400078ec0ff */
[----:B------:R-:W-:Y:S02]  /*1010*/  LOP3.LUT R5, R0, 0x3fc, RZ, 0xc0, !PT ;  /* 0x000003fc00057812 */ /* 0x000fe400078ec0ff */
[----:B------:R-:W-:Y:S02]  /*1020*/  LOP3.LUT R7, R4, 0x3f0, RZ, 0xc0, !PT ;  /* 0x000003f004077812 */ /* 0x000fe400078ec0ff */
[C---:B------:R-:W-:Y:S02]  /*1030*/  LOP3.LUT R9, R3.reuse, 0x800, RZ, 0xfc, !PT ;  /* 0x0000080003097812 */ /* 0x040fe400078efcff */
[-C--:B------:R-:W-:Y:S01]  /*1040*/  LEA.HI R4, R3, R76.reuse, RZ, 0x1e ;  /* 0x0000004c03047211 */ /* 0x080fe200078ff0ff */
[----:B------:R-:W-:Y:S01]  /*1050*/  BAR.SYNC.DEFER_BLOCKING 0x0 ;  /* 0x0000000000007b1d */ /* 0x000fe20000010000 */
[C---:B------:R-:W-:Y:S01]  /*1060*/  IMAD R3, R2.reuse, 0x2, R5 ;  /* 0x0000000202037824 */ /* 0x040fe200078e0205 */
[----:B------:R-:W-:Y:S01]  /*1070*/  LEA.HI R76, R9, R76, RZ, 0x1e ;  /* 0x0000004c094c7211 */ /* 0x000fe200078ff0ff */
[----:B------:R-:W-:Y:S01]  /*1080*/  IMAD R16, R2, 0x2, R7 ;  /* 0x0000000202107824 */ /* 0x000fe200078e0207 */
[----:B------:R-:W-:-:S02]  /*1090*/  F2FP.BF16.PACK_AB R24, R25, R24 ;  /* 0x000000181918723e */ /* 0x000fc400000010ff */
[----:B------:R-:W-:Y:S02]  /*10a0*/  F2FP.BF16.PACK_AB R27, R27, R26 ;  /* 0x0000001a1b1b723e */ /* 0x000fe400000010ff */
[C---:B------:R-:W-:Y:S02]  /*10b0*/  LOP3.LUT R0, R75.reuse, R77, RZ, 0xfc, !PT ;  /* 0x0000004d4b007212 */ /* 0x040fe400078efcff */
[----:B------:R-:W-:Y:S02]  /*10c0*/  LOP3.LUT R2, R75, 0x20, R77, 0xfe, !PT ;  /* 0x000000204b027812 */ /* 0x000fe400078efe4d */
[----:B------:R-:W-:Y:S02]  /*10d0*/  ISETP.GE.AND P0, PT, R74, 0x40, PT ;  /* 0x000000404a00780c */ /* 0x000fe40003f06270 */
[----:B------:R-:W-:Y:S02]  /*10e0*/  LEA R17, R2, UR4, 0x6 ;  /* 0x0000000402117c11 */ /* 0x000fe4000f8e30ff */
[----:B------:R-:W-:-:S02]  /*10f0*/  ISETP.LT.AND P1, PT, R0, 0x200, !P0 ;  /* 0x000002000000780c */ /* 0x000fc40004721270 */
[----:B------:R-:W-:Y:S01]  /*1100*/  ISETP.LT.AND P2, PT, R2, 0x200, !P0 ;  /* 0x000002000200780c */ /* 0x000fe20004741270 */
[----:B------:R-:W-:Y:S01]  /*1110*/  IMAD.IADD R17, R74, 0x1, R17 ;  /* 0x000000014a117824 */ /* 0x000fe200078e0211 */
[----:B------:R-:W-:Y:S04]  /*1120*/  STS [R3], R44 ;  /* 0x0000002c03007388 */ /* 0x000fe80000000800 */
[----:B------:R-:W-:Y:S04]  /*1130*/  STS [R16+0x400], R47 ;  /* 0x0004002f10007388 */ /* 0x000fe80000000800 */
[----:B------:R-:W-:Y:S04]  /*1140*/  STS [R3+0x20], R40 ;  /* 0x0000202803007388 */ /* 0x000fe80000000800 */
[----:B------:R-:W-:Y:S04]  /*1150*/  STS [R16+0x420], R43 ;  /* 0x0004202b10007388 */ /* 0x000fe80000000800 */
[----:B------:R1:W-:Y:S04]  /*1160*/  STS [R3+0x40], R20 ;  /* 0x0000401403007388 */ /* 0x0003e80000000800 */
[----:B------:R-:W-:Y:S04]  /*1170*/  STS [R16+0x440], R23 ;  /* 0x0004401710007388 */ /* 0x000fe80000000800 */
[----:B------:R-:W-:Y:S01]  /*1180*/  STS [R3+0x60], R6 ;  /* 0x0000600603007388 */ /* 0x000fe20000000800 */
[----:B-1----:R-:W-:-:S03]  /*1190*/  LOP3.LUT R20, R75, 0x60, R77, 0xfe, !PT ;  /* 0x000000604b147812 */ /* 0x002fc600078efe4d */
[----:B------:R1:W-:Y:S01]  /*11a0*/  STS [R16+0x460], R19 ;  /* 0x0004601310007388 */ /* 0x0003e20000000800 */
[----:B------:R-:W-:Y:S02]  /*11b0*/  LOP3.LUT R75, R75, 0x40, R77, 0xfe, !PT ;  /* 0x000000404b4b7812 */ /* 0x000fe400078efe4d */
[C---:B------:R-:W-:Y:S01]  /*11c0*/  LEA R21, R20.reuse, UR4, 0x6 ;  /* 0x0000000414157c11 */ /* 0x040fe2000f8e30ff */
[----:B------:R-:W-:Y:S01]  /*11d0*/  BAR.SYNC.DEFER_BLOCKING 0x0 ;  /* 0x0000000000007b1d */ /* 0x000fe20000010000 */
[C---:B------:R-:W-:Y:S02]  /*11e0*/  ISETP.LT.AND P3, PT, R75.reuse, 0x200, !P0 ;  /* 0x000002004b00780c */ /* 0x040fe40004761270 */
[----:B------:R-:W-:Y:S02]  /*11f0*/  LEA R75, R75, UR4, 0x6 ;  /* 0x000000044b4b7c11 */ /* 0x000fe4000f8e30ff */
[----:B------:R-:W-:-:S03]  /*1200*/  ISETP.LT.AND P0, PT, R20, 0x200, !P0 ;  /* 0x000002001400780c */ /* 0x000fc60004701270 */
[----:B------:R-:W-:-:S04]  /*1210*/  IMAD.IADD R18, R74, 0x1, R75 ;  /* 0x000000014a127824 */ /* 0x000fc800078e024b */
[-C--:B-1----:R-:W-:Y:S01]  /*1220*/  IMAD.WIDE R18, R18, R22.reuse, c[0x0][0x170] ;  /* 0x00005c0012127625 */ /* 0x082fe200078e0216 */
[----:B------:R-:W1:Y:S04]  /*1230*/  LDS.128 R12, [R4] ;  /* 0x00000000040c7984 */ /* 0x000e680000000c00 */
[----:B------:R-:W2:Y:S04]  /*1240*/  LDS.128 R8, [R76+0x1000] ;  /* 0x001000004c087984 */ /* 0x000ea80000000c00 */
[----:B------:R-:W-:Y:S06]  /*1250*/  BAR.SYNC.DEFER_BLOCKING 0x0 ;  /* 0x0000000000007b1d */ /* 0x000fec0000010000 */
[----:B------:R-:W-:Y:S04]  /*1260*/  STS [R3], R52 ;  /* 0x0000003403007388 */ /* 0x000fe80000000800 */
[----:B------:R-:W-:Y:S04]  /*1270*/  STS [R16+0x400], R55 ;  /* 0x0004003710007388 */ /* 0x000fe80000000800 */
[----:B------:R-:W-:Y:S04]  /*1280*/  STS [R3+0x20], R48 ;  /* 0x0000203003007388 */ /* 0x000fe80000000800 */
[----:B------:R-:W-:Y:S04]  /*1290*/  STS [R16+0x420], R51 ;  /* 0x0004203310007388 */ /* 0x000fe80000000800 */
[----:B------:R-:W-:Y:S04]  /*12a0*/  STS [R3+0x40], R56 ;  /* 0x0000403803007388 */ /* 0x000fe80000000800 */
[----:B------:R-:W-:Y:S04]  /*12b0*/  STS [R16+0x440], R59 ;  /* 0x0004403b10007388 */ /* 0x000fe80000000800 */
[----:B------:R3:W-:Y:S04]  /*12c0*/  STS [R3+0x60], R24 ;  /* 0x0000601803007388 */ /* 0x0007e80000000800 */
[----:B------:R4:W-:Y:S04]  /*12d0*/  STS [R16+0x460], R27 ;  /* 0x0004601b10007388 */ /* 0x0009e80000000800 */
[----:B------:R-:W-:Y:S01]  /*12e0*/  BAR.SYNC.DEFER_BLOCKING 0x0 ;  /* 0x0000000000007b1d */ /* 0x000fe20000010000 */
[----:B---3--:R-:W-:Y:S01]  /*12f0*/  IADD3 R3, R74, UR4, RZ ;  /* 0x000000044a037c10 */ /* 0x008fe2000fffe0ff */
[----:B----4-:R-:W-:-:S04]  /*1300*/  IMAD.WIDE R16, R17, R22, c[0x0][0x170] ;  /* 0x00005c0011107625 */ /* 0x010fc800078e0216 */
[----:B------:R-:W-:-:S04]  /*1310*/  IMAD R3, R0, 0x40, R3 ;  /* 0x0000004000037824 */ /* 0x000fc800078e0203 */
[----:B------:R-:W-:Y:S01]  /*1320*/  IMAD.WIDE R2, R3, R22, c[0x0][0x170] ;  /* 0x00005c0003027625 */ /* 0x000fe200078e0216 */
[----:B------:R-:W3:Y:S04]  /*1330*/  LDS.128 R4, [R4] ;  /* 0x0000000004047984 */ /* 0x000ee80000000c00 */
[----:B-1----:R1:W-:Y:S04]  /*1340*/  @P1 STG.E.128 [R2.64], R12 ;  /* 0x0000000c02001986 */ /* 0x0023e8000c101d08 */
[----:B--2---:R1:W-:Y:S04]  /*1350*/  @P2 STG.E.128 [R16.64], R8 ;  /* 0x0000000810002986 */ /* 0x0043e8000c101d08 */
[----:B---3--:R1:W-:Y:S01]  /*1360*/  @P3 STG.E.128 [R18.64], R4 ;  /* 0x0000000412003986 */ /* 0x0083e2000c101d08 */
[----:B------:R-:W-:Y:S05]  /*1370*/  @!P0 EXIT ;  /* 0x000000000000894d */ /* 0x000fea0003800000 */
[----:B-1----:R-:W1:Y:S01]  /*1380*/  LDS.128 R4, [R76+0x1000] ;  /* 0x001000004c047984 */ /* 0x002e620000000c00 */
[----:B------:R-:W-:-:S04]  /*1390*/  IMAD.IADD R2, R74, 0x1, R21 ;  /* 0x000000014a027824 */ /* 0x000fc800078e0215 */
[----:B------:R-:W-:-:S05]  /*13a0*/  IMAD.WIDE R2, R2, R22, c[0x0][0x170] ;  /* 0x00005c0002027625 */ /* 0x000fca00078e0216 */
[----:B-1----:R-:W-:Y:S01]  /*13b0*/  STG.E.128 [R2.64], R4 ;  /* 0x0000000402007986 */ /* 0x002fe2000c101d08 */
[----:B------:R-:W-:Y:S05]  /*13c0*/  EXIT ;  /* 0x000000000000794d */ /* 0x000fea0003800000 */
.L_x_1:
[----:B------:R-:W-:-:S00]  /*13d0*/  BRA `(.L_x_1) ;  /* 0xfffffff000007947 */ /* 0x000fc0000383ffff */
[----:B------:R-:W-:-:S00]  /*13e0*/  NOP ;  /* 0x0000000000007918 */ /* 0x000fc00000000000 */
        /* <DEDUP_REMOVED lines=9> */
.L_x_2:


//--------------------- .nv.shared.triton_bmm     --------------------------
	.section	.nv.shared.triton_bmm,"aw",@nobits
	.sectionflags	@""
	.align	16
